//
// Generated by NVIDIA NVVM Compiler
//
// Compiler Build ID: CL-36424714
// Cuda compilation tools, release 13.0, V13.0.88
// Based on NVVM 20.0.0
//

.version 9.0
.target sm_100
.address_size 64

	// .globl	_Z3addPfS_S_

.visible .entry _Z3addPfS_S_(
	.param .u64 .ptr .align 1 _Z3addPfS_S__param_0,
	.param .u64 .ptr .align 1 _Z3addPfS_S__param_1,
	.param .u64 .ptr .align 1 _Z3addPfS_S__param_2
)
{
	.reg .b32 	%r<2>;
	.reg .b32 	%f<4>;
	.reg .b64 	%rd<11>;

	ld.param.u64 	%rd1, [_Z3addPfS_S__param_0];
	ld.param.u64 	%rd2, [_Z3addPfS_S__param_1];
	ld.param.u64 	%rd3, [_Z3addPfS_S__param_2];
	cvta.to.global.u64 	%rd4, %rd1;
	cvta.to.global.u64 	%rd5, %rd3;
	cvta.to.global.u64 	%rd6, %rd2;
	mov.u32 	%r1, %tid.x;
	mul.wide.u32 	%rd7, %r1, 4;
	add.s64 	%rd8, %rd6, %rd7;
	ld.global.f32 	%f1, [%rd8];
	add.s64 	%rd9, %rd5, %rd7;
	ld.global.f32 	%f2, [%rd9];
	add.f32 	%f3, %f1, %f2;
	add.s64 	%rd10, %rd4, %rd7;
	st.global.f32 	[%rd10], %f3;
	ret;

}


// ===== COMPILED SASS (sm_100) =====

	.target	sm_100

	.elftype	@"ET_EXEC"


//--------------------- .note.nv.tkinfo           --------------------------
	.section	.note.nv.tkinfo,"",@"SHT_NOTE"
	.sectionflags	@"SHF_NOTE_NV_TKINFO"
	.tkinfo
        /*0018*/ 	.word	0x00000002
        /*0030*/ 	.string	""
        /*0030*/ 	.string	"ptxas"
        /*0030*/ 	.string	"Cuda compilation tools, release 13.0, V13.0.88"
        /*0030*/ 	.string	"Build cuda_13.0.r13.0/compiler.36424714_0"
        /*0030*/ 	.string	"-arch sm_100 -m 64 "



//--------------------- .note.nv.cuinfo           --------------------------
	.section	.note.nv.cuinfo,"",@"SHT_NOTE"
	.sectionflags	@"SHF_NOTE_NV_CUINFO"
        /*0018*/ 	.short	0x0002
        /*001a*/ 	.short	0x0064
        /*001c*/ 	.short	0x0082
	.zero		2


//--------------------- .nv.info                  --------------------------
	.section	.nv.info,"",@"SHT_CUDA_INFO"
	.align	4


	//----- nvinfo : EIATTR_REGCOUNT
	.align		4
        /*0000*/ 	.byte	0x04, 0x2f
        /*0002*/ 	.short	(.L_1 - .L_0)
	.align		4
.L_0:
        /*0004*/ 	.word	index@(_Z3addPfS_S_)
        /*0008*/ 	.word	0x0000000c


	//----- nvinfo : EIATTR_FRAME_SIZE
	.align		4
.L_1:
        /*000c*/ 	.byte	0x04, 0x11
        /*000e*/ 	.short	(.L_3 - .L_2)
	.align		4
.L_2:
        /*0010*/ 	.word	index@(_Z3addPfS_S_)
        /*0014*/ 	.word	0x00000000


	//----- nvinfo : EIATTR_MIN_STACK_SIZE
	.align		4
.L_3:
        /*0018*/ 	.byte	0x04, 0x12
        /*001a*/ 	.short	(.L_5 - .L_4)
	.align		4
.L_4:
        /*001c*/ 	.word	index@(_Z3addPfS_S_)
        /*0020*/ 	.word	0x00000000
.L_5:


//--------------------- .nv.compat                --------------------------
	.section	.nv.compat,"",@"SHT_CUDA_COMPAT_INFO"
	.align	4
        /*0000*/ 	.byte	0x02, 0x09, 0x00, 0x00, 0x02, 0x02, 0x01, 0x00, 0x02, 0x05, 0x05, 0x00, 0x03, 0x07, 0x01, 0x01
        /*0010*/ 	.byte	0x02, 0x03, 0x00, 0x00, 0x02, 0x06, 0x01, 0x00, 0x04, 0x0b, 0x08, 0x00, 0x09, 0x00, 0x00, 0x00
        /*0020*/ 	.byte	0x00, 0x00, 0x00, 0x00


//--------------------- .nv.info._Z3addPfS_S_     --------------------------
	.section	.nv.info._Z3addPfS_S_,"",@"SHT_CUDA_INFO"
	.sectionflags	@""
	.align	4


	//----- nvinfo : EIATTR_CUDA_API_VERSION
	.align		4
        /*0000*/ 	.byte	0x04, 0x37
        /*0002*/ 	.short	(.L_7 - .L_6)
.L_6:
        /*0004*/ 	.word	0x00000082


	//----- nvinfo : EIATTR_KPARAM_INFO
	.align		4
.L_7:
        /*0008*/ 	.byte	0x04, 0x17
        /*000a*/ 	.short	(.L_9 - .L_8)
.L_8:
        /*000c*/ 	.word	0x00000000
        /*0010*/ 	.short	0x0002
        /*0012*/ 	.short	0x0010
        /*0014*/ 	.byte	0x00, 0xf5, 0x21, 0x00


	//----- nvinfo : EIATTR_KPARAM_INFO
	.align		4
.L_9:
        /*0018*/ 	.byte	0x04, 0x17
        /*001a*/ 	.short	(.L_11 - .L_10)
.L_10:
        /*001c*/ 	.word	0x00000000
        /*0020*/ 	.short	0x0001
        /*0022*/ 	.short	0x0008
        /*0024*/ 	.byte	0x00, 0xf5, 0x21, 0x00


	//----- nvinfo : EIATTR_KPARAM_INFO
	.align		4
.L_11:
        /*0028*/ 	.byte	0x04, 0x17
        /*002a*/ 	.short	(.L_13 - .L_12)
.L_12:
        /*002c*/ 	.word	0x00000000
        /*0030*/ 	.short	0x0000
        /*0032*/ 	.short	0x0000
        /*0034*/ 	.byte	0x00, 0xf5, 0x21, 0x00


	//----- nvinfo : EIATTR_SPARSE_MMA_MASK
	.align		4
.L_13:
        /*0038*/ 	.byte	0x03, 0x50
        /*003a*/ 	.short	0x0000


	//----- nvinfo : EIATTR_MAXREG_COUNT
	.align		4
        /*003c*/ 	.byte	0x03, 0x1b
        /*003e*/ 	.short	0x00ff


	//----- nvinfo : EIATTR_MERCURY_ISA_VERSION
	.align		4
        /*0040*/ 	.byte	0x03, 0x5f
        /*0042*/ 	.short	0x0101


	//----- nvinfo : EIATTR_VRC_CTA_INIT_COUNT
	.align		4
        /*0044*/ 	.byte	0x02, 0x4a
	.zero		1
	.zero		1


	//----- nvinfo : EIATTR_EXIT_INSTR_OFFSETS
	.align		4
        /*0048*/ 	.byte	0x04, 0x1c
        /*004a*/ 	.short	(.L_15 - .L_14)


	//   ....[0]....
.L_14:
        /*004c*/ 	.word	0x000000d0


	//----- nvinfo : EIATTR_CBANK_PARAM_SIZE
	.align		4
.L_15:
        /*0050*/ 	.byte	0x03, 0x19
        /*0052*/ 	.short	0x0018


	//----- nvinfo : EIATTR_PARAM_CBANK
	.align		4
        /*0054*/ 	.byte	0x04, 0x0a
        /*0056*/ 	.short	(.L_17 - .L_16)
	.align		4
.L_16:
        /*0058*/ 	.word	index@(.nv.constant0._Z3addPfS_S_)
        /*005c*/ 	.short	0x0380
        /*005e*/ 	.short	0x0018


	//----- nvinfo : EIATTR_SW_WAR
	.align		4
.L_17:
        /*0060*/ 	.byte	0x04, 0x36
        /*0062*/ 	.short	(.L_19 - .L_18)
.L_18:
        /*0064*/ 	.word	0x00000008
.L_19:


//--------------------- .nv.callgraph             --------------------------
	.section	.nv.callgraph,"",@"SHT_CUDA_CALLGRAPH"
	.align	4
	.sectionentsize	8
	.align		4
        /*0000*/ 	.word	0x00000000
	.align		4
        /*0004*/ 	.word	0xffffffff
	.align		4
        /*0008*/ 	.word	0x00000000
	.align		4
        /*000c*/ 	.word	0xfffffffe
	.align		4
        /*0010*/ 	.word	0x00000000
	.align		4
        /*0014*/ 	.word	0xfffffffd
	.align		4
        /*0018*/ 	.word	0x00000000
	.align		4
        /*001c*/ 	.word	0xfffffffc


//--------------------- .text._Z3addPfS_S_        --------------------------
	.section	.text._Z3addPfS_S_,"ax",@progbits
	.align	128
        .global         _Z3addPfS_S_
        .type           _Z3addPfS_S_,@function
        .size           _Z3addPfS_S_,(.L_x_1 - _Z3addPfS_S_)
        .other          _Z3addPfS_S_,@"STO_CUDA_ENTRY STV_DEFAULT"
_Z3addPfS_S_:
.text._Z3addPfS_S_:
[----:B------:R-:W-:Y:S01]  /*0000*/  LDC R1, c[0x0][0x37c] ;  /* 0x0000df00ff017b82 */ /* 0x000fe20000000800 */
[----:B------:R-:W0:Y:S07]  /*0010*/  S2R R9, SR_TID.X ;  /* 0x0000000000097919 */ /* 0x000e2e0000002100 */
[----:B------:R-:W0:Y:S01]  /*0020*/  LDC.64 R2, c[0x0][0x388] ;  /* 0x0000e200ff027b82 */ /* 0x000e220000000a00 */
[----:B------:R-:W1:Y:S07]  /*0030*/  LDCU.64 UR4, c[0x0][0x358] ;  /* 0x00006b00ff0477ac */ /* 0x000e6e0008000a00 */
[----:B------:R-:W2:Y:S08]  /*0040*/  LDC.64 R4, c[0x0][0x390] ;  /* 0x0000e400ff047b82 */ /* 0x000eb00000000a00 */
[----:B------:R-:W3:Y:S01]  /*0050*/  LDC.64 R6, c[0x0][0x380] ;  /* 0x0000e000ff067b82 */ /* 0x000ee20000000a00 */
[----:B0-----:R-:W-:-:S04]  /*0060*/  IMAD.WIDE.U32 R2, R9, 0x4, R2 ;  /* 0x0000000409027825 */ /* 0x001fc800078e0002 */
[C---:B--2---:R-:W-:Y:S02]  /*0070*/  IMAD.WIDE.U32 R4, R9.reuse, 0x4, R4 ;  /* 0x0000000409047825 */ /* 0x044fe400078e0004 */
[----:B-1----:R-:W2:Y:S04]  /*0080*/  LDG.E R2, desc[UR4][R2.64] ;  /* 0x0000000402027981 */ /* 0x002ea8000c1e1900 */
[----:B------:R-:W2:Y:S01]  /*0090*/  LDG.E R5, desc[UR4][R4.64] ;  /* 0x0000000404057981 */ /* 0x000ea2000c1e1900 */
[----:B---3--:R-:W-:-:S04]  /*00a0*/  IMAD.WIDE.U32 R6, R9, 0x4, R6 ;  /* 0x0000000409067825 */ /* 0x008fc800078e0006 */
[----:B--2---:R-:W-:-:S05]  /*00b0*/  FADD R9, R2, R5 ;  /* 0x0000000502097221 */ /* 0x004fca0000000000 */
[----:B------:R-:W-:Y:S01]  /*00c0*/  STG.E desc[UR4][R6.64], R9 ;  /* 0x0000000906007986 */ /* 0x000fe2000c101904 */
[----:B------:R-:W-:Y:S05]  /*00d0*/  EXIT ;  /* 0x000000000000794d */ /* 0x000fea0003800000 */
.L_x_0:
[----:B------:R-:W-:-:S00]  /*00e0*/  BRA `(.L_x_0) ;  /* 0xfffffffc00fc7947 */ /* 0x000fc0000383ffff */
[----:B------:R-:W-:-:S00]  /*00f0*/  NOP ;  /* 0x0000000000007918 */ /* 0x000fc00000000000 */
        /* <DEDUP_REMOVED lines=8> */
.L_x_1:


//--------------------- .nv.shared.reserved.0     --------------------------
	.section	.nv.shared.reserved.0,"aw",@nobits
	.weak		__nv_reservedSMEM_offset_0_alias
	.size		__nv_reservedSMEM_offset_0_alias, 0, 64
	.other		__nv_reservedSMEM_offset_0_alias,@"STO_CUDA_RESERVED_SHARED STV_DEFAULT"
__nv_reservedSMEM_offset_0_alias:
	.zero		0
	.zero		64


//--------------------- .nv.constant0._Z3addPfS_S_ --------------------------
	.section	.nv.constant0._Z3addPfS_S_,"a",@progbits
	.sectionflags	@""
	.align	4
.nv.constant0._Z3addPfS_S_:
	.zero		920


//--------------------- SYMBOLS --------------------------

	.type		.nv.reservedSmem.offset0,@object
	.size		.nv.reservedSmem.offset0,0x4
